//
// Generated by NVIDIA NVVM Compiler
//
// Compiler Build ID: CL-36424714
// Cuda compilation tools, release 13.0, V13.0.88
// Based on NVVM 20.0.0
//

.version 9.0
.target sm_100
.address_size 64

	// .globl	_Z5c_addPdddd

.visible .entry _Z5c_addPdddd(
	.param .u64 .ptr .align 1 _Z5c_addPdddd_param_0,
	.param .f64 _Z5c_addPdddd_param_1,
	.param .f64 _Z5c_addPdddd_param_2,
	.param .f64 _Z5c_addPdddd_param_3
)
{
	.reg .b64 	%rd<3>;
	.reg .b64 	%fd<5>;

	ld.param.u64 	%rd1, [_Z5c_addPdddd_param_0];
	ld.param.f64 	%fd1, [_Z5c_addPdddd_param_1];
	ld.param.f64 	%fd2, [_Z5c_addPdddd_param_2];
	cvta.to.global.u64 	%rd2, %rd1;
	mul.f64 	%fd3, %fd2, %fd2;
	fma.rn.f64 	%fd4, %fd1, %fd1, %fd3;
	st.global.f64 	[%rd2], %fd4;
	ret;

}


// ===== COMPILED SASS (sm_100) =====

	.target	sm_100

	.elftype	@"ET_EXEC"


//--------------------- .note.nv.tkinfo           --------------------------
	.section	.note.nv.tkinfo,"",@"SHT_NOTE"
	.sectionflags	@"SHF_NOTE_NV_TKINFO"
	.tkinfo
        /*0018*/ 	.word	0x00000002
        /*0030*/ 	.string	""
        /*0030*/ 	.string	"ptxas"
        /*0030*/ 	.string	"Cuda compilation tools, release 13.0, V13.0.88"
        /*0030*/ 	.string	"Build cuda_13.0.r13.0/compiler.36424714_0"
        /*0030*/ 	.string	"-arch sm_100 -m 64 "



//--------------------- .note.nv.cuinfo           --------------------------
	.section	.note.nv.cuinfo,"",@"SHT_NOTE"
	.sectionflags	@"SHF_NOTE_NV_CUINFO"
        /*0018*/ 	.short	0x0002
        /*001a*/ 	.short	0x0064
        /*001c*/ 	.short	0x0082
	.zero		2


//--------------------- .nv.info                  --------------------------
	.section	.nv.info,"",@"SHT_CUDA_INFO"
	.align	4


	//----- nvinfo : EIATTR_REGCOUNT
	.align		4
        /*0000*/ 	.byte	0x04, 0x2f
        /*0002*/ 	.short	(.L_1 - .L_0)
	.align		4
.L_0:
        /*0004*/ 	.word	index@(_Z5c_addPdddd)
        /*0008*/ 	.word	0x0000000a


	//----- nvinfo : EIATTR_FRAME_SIZE
	.align		4
.L_1:
        /*000c*/ 	.byte	0x04, 0x11
        /*000e*/ 	.short	(.L_3 - .L_2)
	.align		4
.L_2:
        /*0010*/ 	.word	index@(_Z5c_addPdddd)
        /*0014*/ 	.word	0x00000000


	//----- nvinfo : EIATTR_MIN_STACK_SIZE
	.align		4
.L_3:
        /*0018*/ 	.byte	0x04, 0x12
        /*001a*/ 	.short	(.L_5 - .L_4)
	.align		4
.L_4:
        /*001c*/ 	.word	index@(_Z5c_addPdddd)
        /*0020*/ 	.word	0x00000000
.L_5:


//--------------------- .nv.compat                --------------------------
	.section	.nv.compat,"",@"SHT_CUDA_COMPAT_INFO"
	.align	4
        /*0000*/ 	.byte	0x02, 0x09, 0x00, 0x00, 0x02, 0x02, 0x01, 0x00, 0x02, 0x05, 0x05, 0x00, 0x03, 0x07, 0x01, 0x01
        /*0010*/ 	.byte	0x02, 0x03, 0x00, 0x00, 0x02, 0x06, 0x01, 0x00, 0x04, 0x0b, 0x08, 0x00, 0x01, 0x00, 0x00, 0x00
        /*0020*/ 	.byte	0x00, 0x00, 0x00, 0x00


//--------------------- .nv.info._Z5c_addPdddd    --------------------------
	.section	.nv.info._Z5c_addPdddd,"",@"SHT_CUDA_INFO"
	.sectionflags	@""
	.align	4


	//----- nvinfo : EIATTR_CUDA_API_VERSION
	.align		4
        /*0000*/ 	.byte	0x04, 0x37
        /*0002*/ 	.short	(.L_7 - .L_6)
.L_6:
        /*0004*/ 	.word	0x00000082


	//----- nvinfo : EIATTR_KPARAM_INFO
	.align		4
.L_7:
        /*0008*/ 	.byte	0x04, 0x17
        /*000a*/ 	.short	(.L_9 - .L_8)
.L_8:
        /*000c*/ 	.word	0x00000000
        /*0010*/ 	.short	0x0003
        /*0012*/ 	.short	0x0018
        /*0014*/ 	.byte	0x00, 0xf0, 0x21, 0x00


	//----- nvinfo : EIATTR_KPARAM_INFO
	.align		4
.L_9:
        /*0018*/ 	.byte	0x04, 0x17
        /*001a*/ 	.short	(.L_11 - .L_10)
.L_10:
        /*001c*/ 	.word	0x00000000
        /*0020*/ 	.short	0x0002
        /*0022*/ 	.short	0x0010
        /*0024*/ 	.byte	0x00, 0xf0, 0x21, 0x00


	//----- nvinfo : EIATTR_KPARAM_INFO
	.align		4
.L_11:
        /*0028*/ 	.byte	0x04, 0x17
        /*002a*/ 	.short	(.L_13 - .L_12)
.L_12:
        /*002c*/ 	.word	0x00000000
        /*0030*/ 	.short	0x0001
        /*0032*/ 	.short	0x0008
        /*0034*/ 	.byte	0x00, 0xf0, 0x21, 0x00


	//----- nvinfo : EIATTR_KPARAM_INFO
	.align		4
.L_13:
        /*0038*/ 	.byte	0x04, 0x17
        /*003a*/ 	.short	(.L_15 - .L_14)
.L_14:
        /*003c*/ 	.word	0x00000000
        /*0040*/ 	.short	0x0000
        /*0042*/ 	.short	0x0000
        /*0044*/ 	.byte	0x00, 0xf5, 0x21, 0x00


	//----- nvinfo : EIATTR_SPARSE_MMA_MASK
	.align		4
.L_15:
        /*0048*/ 	.byte	0x03, 0x50
        /*004a*/ 	.short	0x0000


	//----- nvinfo : EIATTR_MAXREG_COUNT
	.align		4
        /*004c*/ 	.byte	0x03, 0x1b
        /*004e*/ 	.short	0x00ff


	//----- nvinfo : EIATTR_MERCURY_ISA_VERSION
	.align		4
        /*0050*/ 	.byte	0x03, 0x5f
        /*0052*/ 	.short	0x0101


	//----- nvinfo : EIATTR_VRC_CTA_INIT_COUNT
	.align		4
        /*0054*/ 	.byte	0x02, 0x4a
	.zero		1
	.zero		1


	//----- nvinfo : EIATTR_EXIT_INSTR_OFFSETS
	.align		4
        /*0058*/ 	.byte	0x04, 0x1c
        /*005a*/ 	.short	(.L_17 - .L_16)


	//   ....[0]....
.L_16:
        /*005c*/ 	.word	0x00000080


	//----- nvinfo : EIATTR_CBANK_PARAM_SIZE
	.align		4
.L_17:
        /*0060*/ 	.byte	0x03, 0x19
        /*0062*/ 	.short	0x0020


	//----- nvinfo : EIATTR_PARAM_CBANK
	.align		4
        /*0064*/ 	.byte	0x04, 0x0a
        /*0066*/ 	.short	(.L_19 - .L_18)
	.align		4
.L_18:
        /*0068*/ 	.word	index@(.nv.constant0._Z5c_addPdddd)
        /*006c*/ 	.short	0x0380
        /*006e*/ 	.short	0x0020


	//----- nvinfo : EIATTR_SW_WAR
	.align		4
.L_19:
        /*0070*/ 	.byte	0x04, 0x36
        /*0072*/ 	.short	(.L_21 - .L_20)
.L_20:
        /*0074*/ 	.word	0x00000008
.L_21:


//--------------------- .nv.callgraph             --------------------------
	.section	.nv.callgraph,"",@"SHT_CUDA_CALLGRAPH"
	.align	4
	.sectionentsize	8
	.align		4
        /*0000*/ 	.word	0x00000000
	.align		4
        /*0004*/ 	.word	0xffffffff
	.align		4
        /*0008*/ 	.word	0x00000000
	.align		4
        /*000c*/ 	.word	0xfffffffe
	.align		4
        /*0010*/ 	.word	0x00000000
	.align		4
        /*0014*/ 	.word	0xfffffffd
	.align		4
        /*0018*/ 	.word	0x00000000
	.align		4
        /*001c*/ 	.word	0xfffffffc


//--------------------- .text._Z5c_addPdddd       --------------------------
	.section	.text._Z5c_addPdddd,"ax",@progbits
	.align	128
        .global         _Z5c_addPdddd
        .type           _Z5c_addPdddd,@function
        .size           _Z5c_addPdddd,(.L_x_1 - _Z5c_addPdddd)
        .other          _Z5c_addPdddd,@"STO_CUDA_ENTRY STV_DEFAULT"
_Z5c_addPdddd:
.text._Z5c_addPdddd:
[----:B------:R-:W-:Y:S08]  /*0000*/  LDC R1, c[0x0][0x37c] ;  /* 0x0000df00ff017b82 */ /* 0x000ff00000000800 */
[----:B------:R-:W0:Y:S01]  /*0010*/  LDC.64 R2, c[0x0][0x390] ;  /* 0x0000e400ff027b82 */ /* 0x000e220000000a00 */
[----:B------:R-:W1:Y:S07]  /*0020*/  LDCU.64 UR4, c[0x0][0x358] ;  /* 0x00006b00ff0477ac */ /* 0x000e6e0008000a00 */
[----:B------:R-:W2:Y:S08]  /*0030*/  LDC.64 R6, c[0x0][0x388] ;  /* 0x0000e200ff067b82 */ /* 0x000eb00000000a00 */
[----:B------:R-:W1:Y:S01]  /*0040*/  LDC.64 R4, c[0x0][0x380] ;  /* 0x0000e000ff047b82 */ /* 0x000e620000000a00 */
[----:B0-----:R-:W-:-:S08]  /*0050*/  DMUL R2, R2, R2 ;  /* 0x0000000202027228 */ /* 0x001fd00000000000 */
[----:B--2---:R-:W-:-:S07]  /*0060*/  DFMA R2, R6, R6, R2 ;  /* 0x000000060602722b */ /* 0x004fce0000000002 */
[----:B-1----:R-:W-:Y:S01]  /*0070*/  STG.E.64 desc[UR4][R4.64], R2 ;  /* 0x0000000204007986 */ /* 0x002fe2000c101b04 */
[----:B------:R-:W-:Y:S05]  /*0080*/  EXIT ;  /* 0x000000000000794d */ /* 0x000fea0003800000 */
.L_x_0:
[----:B------:R-:W-:-:S00]  /*0090*/  BRA `(.L_x_0) ;  /* 0xfffffffc00fc7947 */ /* 0x000fc0000383ffff */
[----:B------:R-:W-:-:S00]  /*00a0*/  NOP ;  /* 0x0000000000007918 */ /* 0x000fc00000000000 */
        /* <DEDUP_REMOVED lines=13> */
.L_x_1:


//--------------------- .nv.shared.reserved.0     --------------------------
	.section	.nv.shared.reserved.0,"aw",@nobits
	.weak		__nv_reservedSMEM_offset_0_alias
	.size		__nv_reservedSMEM_offset_0_alias, 0, 64
	.other		__nv_reservedSMEM_offset_0_alias,@"STO_CUDA_RESERVED_SHARED STV_DEFAULT"
__nv_reservedSMEM_offset_0_alias:
	.zero		0
	.zero		64


//--------------------- .nv.constant0._Z5c_addPdddd --------------------------
	.section	.nv.constant0._Z5c_addPdddd,"a",@progbits
	.sectionflags	@""
	.align	4
.nv.constant0._Z5c_addPdddd:
	.zero		928


//--------------------- SYMBOLS --------------------------

	.type		.nv.reservedSmem.offset0,@object
	.size		.nv.reservedSmem.offset0,0x4
